//
// Generated by NVIDIA NVVM Compiler
//
// Compiler Build ID: CL-36424714
// Cuda compilation tools, release 13.0, V13.0.88
// Based on NVVM 20.0.0
//

.version 9.0
.target sm_100
.address_size 64

	// .globl	_Z23rotary_embedding_kernelI13__nv_bfloat16Lb1EEvPKlPT_S4_PKS3_iiiiii
.extern .func  (.param .b32 func_retval0) vprintf
(
	.param .b64 vprintf_param_0,
	.param .b64 vprintf_param_1
)
;
.extern .func __assertfail
(
	.param .b64 __assertfail_param_0,
	.param .b64 __assertfail_param_1,
	.param .b32 __assertfail_param_2,
	.param .b64 __assertfail_param_3,
	.param .b64 __assertfail_param_4
)
;
.global .align 1 .b8 __unnamed_1[180] = {118, 111, 105, 100, 32, 114, 111, 116, 97, 114, 121, 95, 101, 109, 98, 101, 100, 100, 105, 110, 103, 95, 107, 101, 114, 110, 101, 108, 40, 99, 111, 110, 115, 116, 32, 115, 105, 103, 110, 101, 100, 32, 108, 111, 110, 103, 32, 42, 44, 32, 115, 99, 97, 108, 97, 114, 95, 116, 32, 42, 44, 32, 115, 99, 97, 108, 97, 114, 95, 116, 32, 42, 44, 32, 99, 111, 110, 115, 116, 32, 115, 99, 97, 108, 97, 114, 95, 116, 32, 42, 44, 32, 105, 110, 116, 44, 32, 105, 110, 116, 44, 32, 105, 110, 116, 44, 32, 105, 110, 116, 44, 32, 105, 110, 116, 44, 32, 105, 110, 116, 41, 32, 91, 119, 105, 116, 104, 32, 115, 99, 97, 108, 97, 114, 95, 116, 32, 61, 32, 95, 95, 110, 118, 95, 98, 102, 108, 111, 97, 116, 49, 54, 59, 32, 95, 95, 110, 118, 95, 98, 111, 111, 108, 32, 73, 83, 95, 78, 69, 79, 88, 32, 61, 32, 116, 114, 117, 101, 93};
.global .align 1 .b8 $str[101] = {105, 58, 32, 37, 100, 44, 32, 104, 101, 97, 100, 95, 105, 100, 120, 58, 32, 37, 100, 44, 32, 104, 101, 97, 100, 95, 115, 105, 122, 101, 58, 32, 37, 100, 44, 32, 116, 111, 107, 101, 110, 95, 104, 101, 97, 100, 58, 32, 37, 100, 44, 32, 114, 111, 116, 95, 111, 102, 102, 115, 101, 116, 58, 32, 37, 100, 44, 32, 101, 109, 98, 101, 100, 95, 100, 105, 109, 58, 32, 37, 100, 44, 32, 113, 117, 101, 114, 121, 95, 115, 116, 114, 105, 100, 101, 58, 32, 37, 100, 10};
.global .align 1 .b8 $str$1[6] = {102, 97, 108, 115, 101};
.global .align 1 .b8 $str$2[27] = {47, 116, 109, 112, 47, 115, 97, 115, 115, 95, 99, 117, 95, 114, 55, 99, 53, 95, 103, 121, 122, 47, 107, 46, 99, 117};

.visible .entry _Z23rotary_embedding_kernelI13__nv_bfloat16Lb1EEvPKlPT_S4_PKS3_iiiiii(
	.param .u64 .ptr .align 1 _Z23rotary_embedding_kernelI13__nv_bfloat16Lb1EEvPKlPT_S4_PKS3_iiiiii_param_0,
	.param .u64 .ptr .align 1 _Z23rotary_embedding_kernelI13__nv_bfloat16Lb1EEvPKlPT_S4_PKS3_iiiiii_param_1,
	.param .u64 .ptr .align 1 _Z23rotary_embedding_kernelI13__nv_bfloat16Lb1EEvPKlPT_S4_PKS3_iiiiii_param_2,
	.param .u64 .ptr .align 1 _Z23rotary_embedding_kernelI13__nv_bfloat16Lb1EEvPKlPT_S4_PKS3_iiiiii_param_3,
	.param .u32 _Z23rotary_embedding_kernelI13__nv_bfloat16Lb1EEvPKlPT_S4_PKS3_iiiiii_param_4,
	.param .u32 _Z23rotary_embedding_kernelI13__nv_bfloat16Lb1EEvPKlPT_S4_PKS3_iiiiii_param_5,
	.param .u32 _Z23rotary_embedding_kernelI13__nv_bfloat16Lb1EEvPKlPT_S4_PKS3_iiiiii_param_6,
	.param .u32 _Z23rotary_embedding_kernelI13__nv_bfloat16Lb1EEvPKlPT_S4_PKS3_iiiiii_param_7,
	.param .u32 _Z23rotary_embedding_kernelI13__nv_bfloat16Lb1EEvPKlPT_S4_PKS3_iiiiii_param_8,
	.param .u32 _Z23rotary_embedding_kernelI13__nv_bfloat16Lb1EEvPKlPT_S4_PKS3_iiiiii_param_9
)
{
	.local .align 8 .b8 	__local_depot0[32];
	.reg .b64 	%SP;
	.reg .b64 	%SPL;
	.reg .pred 	%p<8>;
	.reg .b16 	%rs<41>;
	.reg .b32 	%r<37>;
	.reg .b64 	%rd<47>;

	mov.u64 	%SPL, __local_depot0;
	cvta.local.u64 	%SP, %SPL;
	ld.param.u64 	%rd7, [_Z23rotary_embedding_kernelI13__nv_bfloat16Lb1EEvPKlPT_S4_PKS3_iiiiii_param_0];
	ld.param.u64 	%rd5, [_Z23rotary_embedding_kernelI13__nv_bfloat16Lb1EEvPKlPT_S4_PKS3_iiiiii_param_1];
	ld.param.u64 	%rd6, [_Z23rotary_embedding_kernelI13__nv_bfloat16Lb1EEvPKlPT_S4_PKS3_iiiiii_param_2];
	ld.param.u64 	%rd8, [_Z23rotary_embedding_kernelI13__nv_bfloat16Lb1EEvPKlPT_S4_PKS3_iiiiii_param_3];
	ld.param.u32 	%r21, [_Z23rotary_embedding_kernelI13__nv_bfloat16Lb1EEvPKlPT_S4_PKS3_iiiiii_param_4];
	ld.param.u32 	%r17, [_Z23rotary_embedding_kernelI13__nv_bfloat16Lb1EEvPKlPT_S4_PKS3_iiiiii_param_5];
	ld.param.u32 	%r18, [_Z23rotary_embedding_kernelI13__nv_bfloat16Lb1EEvPKlPT_S4_PKS3_iiiiii_param_6];
	ld.param.u32 	%r22, [_Z23rotary_embedding_kernelI13__nv_bfloat16Lb1EEvPKlPT_S4_PKS3_iiiiii_param_7];
	ld.param.u32 	%r19, [_Z23rotary_embedding_kernelI13__nv_bfloat16Lb1EEvPKlPT_S4_PKS3_iiiiii_param_8];
	ld.param.u32 	%r20, [_Z23rotary_embedding_kernelI13__nv_bfloat16Lb1EEvPKlPT_S4_PKS3_iiiiii_param_9];
	cvta.to.global.u64 	%rd9, %rd7;
	mov.u32 	%r1, %ctaid.x;
	mul.wide.u32 	%rd10, %r1, 8;
	add.s64 	%rd11, %rd9, %rd10;
	ld.global.nc.u64 	%rd12, [%rd11];
	cvt.s64.s32 	%rd13, %r21;
	mul.lo.s64 	%rd14, %rd12, %rd13;
	shl.b64 	%rd15, %rd14, 1;
	add.s64 	%rd1, %rd8, %rd15;
	shr.u32 	%r23, %r21, 31;
	add.s32 	%r24, %r21, %r23;
	shr.s32 	%r2, %r24, 1;
	mul.wide.s32 	%rd16, %r2, 2;
	add.s64 	%rd2, %rd1, %rd16;
	mul.lo.s32 	%r3, %r22, %r2;
	mov.u32 	%r36, %tid.x;
	setp.ge.s32 	%p1, %r36, %r3;
	@%p1 bra 	$L__BB0_5;
	mul.lo.s32 	%r5, %r17, %r1;
	mov.u32 	%r6, %ntid.x;
	cvta.to.global.u64 	%rd3, %rd5;
	add.u64 	%rd17, %SP, 0;
	mov.u64 	%rd19, $str;
	mov.u32 	%r35, %r36;
$L__BB0_2:
	setp.ne.s32 	%p2, %r1, 0;
	div.s32 	%r8, %r35, %r2;
	mad.lo.s32 	%r9, %r8, %r20, %r5;
	mul.lo.s32 	%r25, %r8, %r2;
	sub.s32 	%r10, %r35, %r25;
	add.s32 	%r26, %r10, %r2;
	add.s32 	%r27, %r26, %r9;
	setp.lt.s32 	%p3, %r27, %r17;
	or.pred  	%p4, %p2, %p3;
	@%p4 bra 	$L__BB0_4;
	cvta.to.local.u64 	%rd18, %rd17;
	st.local.v2.u32 	[%rd18], {%r35, %r8};
	st.local.v2.u32 	[%rd18+8], {%r20, %r9};
	st.local.v2.u32 	[%rd18+16], {%r10, %r2};
	st.local.u32 	[%rd18+24], %r17;
	cvta.global.u64 	%rd20, %rd19;
	{ // callseq 0, 0
	.param .b64 param0;
	st.param.b64 	[param0], %rd20;
	.param .b64 param1;
	st.param.b64 	[param1], %rd17;
	.param .b32 retval0;
	call.uni (retval0), 
	vprintf, 
	(
	param0, 
	param1
	);
	ld.param.b32 	%r29, [retval0];
	} // callseq 0
	mov.u64 	%rd21, $str$1;
	cvta.global.u64 	%rd22, %rd21;
	mov.u64 	%rd23, $str$2;
	cvta.global.u64 	%rd24, %rd23;
	mov.u64 	%rd25, __unnamed_1;
	cvta.global.u64 	%rd26, %rd25;
	{ // callseq 1, 0
	.param .b64 param0;
	st.param.b64 	[param0], %rd22;
	.param .b64 param1;
	st.param.b64 	[param1], %rd24;
	.param .b32 param2;
	st.param.b32 	[param2], 72;
	.param .b64 param3;
	st.param.b64 	[param3], %rd26;
	.param .b64 param4;
	st.param.b64 	[param4], 1;
	call.uni 
	__assertfail, 
	(
	param0, 
	param1, 
	param2, 
	param3, 
	param4
	);
	} // callseq 1
$L__BB0_4:
	cvt.s64.s32 	%rd29, %r9;
	cvt.s64.s32 	%rd30, %r10;
	mul.wide.s32 	%rd31, %r10, 2;
	add.s64 	%rd27, %rd1, %rd31;
	// begin inline asm
	ld.global.nc.b16 %rs1, [%rd27];
	// end inline asm
	add.s64 	%rd28, %rd2, %rd31;
	// begin inline asm
	ld.global.nc.b16 %rs2, [%rd28];
	// end inline asm
	add.s64 	%rd32, %rd29, %rd30;
	shl.b64 	%rd33, %rd32, 1;
	add.s64 	%rd34, %rd3, %rd33;
	ld.global.u16 	%rs4, [%rd34];
	mul.wide.s32 	%rd35, %r2, 2;
	add.s64 	%rd36, %rd34, %rd35;
	ld.global.u16 	%rs7, [%rd36];
	// begin inline asm
	{ mul.bf16 %rs3,%rs4,%rs1; }

	// end inline asm
	// begin inline asm
	{ mul.bf16 %rs6,%rs7,%rs2; }

	// end inline asm
	// begin inline asm
	{ sub.bf16 %rs9,%rs3,%rs6; }

	// end inline asm
	st.global.u16 	[%rd34], %rs9;
	// begin inline asm
	{ mul.bf16 %rs12,%rs7,%rs1; }

	// end inline asm
	// begin inline asm
	{ mul.bf16 %rs15,%rs4,%rs2; }

	// end inline asm
	// begin inline asm
	{ add.bf16 %rs18,%rs12,%rs15; }

	// end inline asm
	st.global.u16 	[%rd36], %rs18;
	add.s32 	%r35, %r35, %r6;
	setp.lt.s32 	%p5, %r35, %r3;
	@%p5 bra 	$L__BB0_2;
$L__BB0_5:
	mul.lo.s32 	%r12, %r19, %r2;
	setp.ge.s32 	%p6, %r36, %r12;
	@%p6 bra 	$L__BB0_8;
	mul.lo.s32 	%r13, %r18, %r1;
	mov.u32 	%r14, %ntid.x;
	cvta.to.global.u64 	%rd4, %rd6;
	mul.wide.s32 	%rd45, %r2, 2;
$L__BB0_7:
	div.s32 	%r31, %r36, %r2;
	mad.lo.s32 	%r32, %r31, %r20, %r13;
	mul.lo.s32 	%r33, %r31, %r2;
	sub.s32 	%r34, %r36, %r33;
	cvt.s64.s32 	%rd39, %r32;
	cvt.s64.s32 	%rd40, %r34;
	mul.wide.s32 	%rd41, %r34, 2;
	add.s64 	%rd37, %rd1, %rd41;
	// begin inline asm
	ld.global.nc.b16 %rs21, [%rd37];
	// end inline asm
	add.s64 	%rd38, %rd2, %rd41;
	// begin inline asm
	ld.global.nc.b16 %rs22, [%rd38];
	// end inline asm
	add.s64 	%rd42, %rd39, %rd40;
	shl.b64 	%rd43, %rd42, 1;
	add.s64 	%rd44, %rd4, %rd43;
	ld.global.u16 	%rs24, [%rd44];
	add.s64 	%rd46, %rd44, %rd45;
	ld.global.u16 	%rs27, [%rd46];
	// begin inline asm
	{ mul.bf16 %rs23,%rs24,%rs21; }

	// end inline asm
	// begin inline asm
	{ mul.bf16 %rs26,%rs27,%rs22; }

	// end inline asm
	// begin inline asm
	{ sub.bf16 %rs29,%rs23,%rs26; }

	// end inline asm
	st.global.u16 	[%rd44], %rs29;
	// begin inline asm
	{ mul.bf16 %rs32,%rs27,%rs21; }

	// end inline asm
	// begin inline asm
	{ mul.bf16 %rs35,%rs24,%rs22; }

	// end inline asm
	// begin inline asm
	{ add.bf16 %rs38,%rs32,%rs35; }

	// end inline asm
	st.global.u16 	[%rd46], %rs38;
	add.s32 	%r36, %r36, %r14;
	setp.lt.s32 	%p7, %r36, %r12;
	@%p7 bra 	$L__BB0_7;
$L__BB0_8:
	ret;

}


// ===== COMPILED SASS (sm_100) =====

	.target	sm_100

	.elftype	@"ET_EXEC"


//--------------------- .note.nv.tkinfo           --------------------------
	.section	.note.nv.tkinfo,"",@"SHT_NOTE"
	.sectionflags	@"SHF_NOTE_NV_TKINFO"
	.tkinfo
        /*0018*/ 	.word	0x00000002
        /*0030*/ 	.string	""
        /*0030*/ 	.string	"ptxas"
        /*0030*/ 	.string	"Cuda compilation tools, release 13.0, V13.0.88"
        /*0030*/ 	.string	"Build cuda_13.0.r13.0/compiler.36424714_0"
        /*0030*/ 	.string	"-arch sm_100 -m 64 "



//--------------------- .note.nv.cuinfo           --------------------------
	.section	.note.nv.cuinfo,"",@"SHT_NOTE"
	.sectionflags	@"SHF_NOTE_NV_CUINFO"
        /*0018*/ 	.short	0x0002
        /*001a*/ 	.short	0x0064
        /*001c*/ 	.short	0x0082
	.zero		2


//--------------------- .nv.info                  --------------------------
	.section	.nv.info,"",@"SHT_CUDA_INFO"
	.align	4


	//----- nvinfo : EIATTR_REGCOUNT
	.align		4
        /*0000*/ 	.byte	0x04, 0x2f
        /*0002*/ 	.short	(.L_5 - .L_4)
	.align		4
.L_4:
        /*0004*/ 	.word	index@(_Z23rotary_embedding_kernelI13__nv_bfloat16Lb1EEvPKlPT_S4_PKS3_iiiiii)
        /*0008*/ 	.word	0x00000022


	//----- nvinfo : EIATTR_FRAME_SIZE
	.align		4
.L_5:
        /*000c*/ 	.byte	0x04, 0x11
        /*000e*/ 	.short	(.L_7 - .L_6)
	.align		4
.L_6:
        /*0010*/ 	.word	index@(_Z23rotary_embedding_kernelI13__nv_bfloat16Lb1EEvPKlPT_S4_PKS3_iiiiii)
        /*0014*/ 	.word	0x00000020


	//----- nvinfo : EIATTR_MIN_STACK_SIZE
	.align		4
.L_7:
        /*0018*/ 	.byte	0x04, 0x12
        /*001a*/ 	.short	(.L_9 - .L_8)
	.align		4
.L_8:
        /*001c*/ 	.word	index@(_Z23rotary_embedding_kernelI13__nv_bfloat16Lb1EEvPKlPT_S4_PKS3_iiiiii)
        /*0020*/ 	.word	0x00000020
.L_9:


//--------------------- .nv.compat                --------------------------
	.section	.nv.compat,"",@"SHT_CUDA_COMPAT_INFO"
	.align	4
        /*0000*/ 	.byte	0x02, 0x09, 0x00, 0x00, 0x02, 0x02, 0x01, 0x00, 0x02, 0x05, 0x05, 0x00, 0x03, 0x07, 0x01, 0x01
        /*0010*/ 	.byte	0x02, 0x03, 0x00, 0x00, 0x02, 0x06, 0x01, 0x00, 0x04, 0x0b, 0x08, 0x00, 0x09, 0x00, 0x00, 0x00
        /*0020*/ 	.byte	0x00, 0x00, 0x00, 0x00


//--------------------- .nv.info._Z23rotary_embedding_kernelI13__nv_bfloat16Lb1EEvPKlPT_S4_PKS3_iiiiii --------------------------
	.section	.nv.info._Z23rotary_embedding_kernelI13__nv_bfloat16Lb1EEvPKlPT_S4_PKS3_iiiiii,"",@"SHT_CUDA_INFO"
	.sectionflags	@""
	.align	4


	//----- nvinfo : EIATTR_CUDA_API_VERSION
	.align		4
        /*0000*/ 	.byte	0x04, 0x37
        /*0002*/ 	.short	(.L_11 - .L_10)
.L_10:
        /*0004*/ 	.word	0x00000082


	//----- nvinfo : EIATTR_KPARAM_INFO
	.align		4
.L_11:
        /*0008*/ 	.byte	0x04, 0x17
        /*000a*/ 	.short	(.L_13 - .L_12)
.L_12:
        /*000c*/ 	.word	0x00000000
        /*0010*/ 	.short	0x0009
        /*0012*/ 	.short	0x0034
        /*0014*/ 	.byte	0x00, 0xf0, 0x11, 0x00


	//----- nvinfo : EIATTR_KPARAM_INFO
	.align		4
.L_13:
        /*0018*/ 	.byte	0x04, 0x17
        /*001a*/ 	.short	(.L_15 - .L_14)
.L_14:
        /*001c*/ 	.word	0x00000000
        /*0020*/ 	.short	0x0008
        /*0022*/ 	.short	0x0030
        /*0024*/ 	.byte	0x00, 0xf0, 0x11, 0x00


	//----- nvinfo : EIATTR_KPARAM_INFO
	.align		4
.L_15:
        /*0028*/ 	.byte	0x04, 0x17
        /*002a*/ 	.short	(.L_17 - .L_16)
.L_16:
        /*002c*/ 	.word	0x00000000
        /*0030*/ 	.short	0x0007
        /*0032*/ 	.short	0x002c
        /*0034*/ 	.byte	0x00, 0xf0, 0x11, 0x00


	//----- nvinfo : EIATTR_KPARAM_INFO
	.align		4
.L_17:
        /*0038*/ 	.byte	0x04, 0x17
        /*003a*/ 	.short	(.L_19 - .L_18)
.L_18:
        /*003c*/ 	.word	0x00000000
        /*0040*/ 	.short	0x0006
        /*0042*/ 	.short	0x0028
        /*0044*/ 	.byte	0x00, 0xf0, 0x11, 0x00


	//----- nvinfo : EIATTR_KPARAM_INFO
	.align		4
.L_19:
        /*0048*/ 	.byte	0x04, 0x17
        /*004a*/ 	.short	(.L_21 - .L_20)
.L_20:
        /*004c*/ 	.word	0x00000000
        /*0050*/ 	.short	0x0005
        /*0052*/ 	.short	0x0024
        /*0054*/ 	.byte	0x00, 0xf0, 0x11, 0x00


	//----- nvinfo : EIATTR_KPARAM_INFO
	.align		4
.L_21:
        /*0058*/ 	.byte	0x04, 0x17
        /*005a*/ 	.short	(.L_23 - .L_22)
.L_22:
        /*005c*/ 	.word	0x00000000
        /*0060*/ 	.short	0x0004
        /*0062*/ 	.short	0x0020
        /*0064*/ 	.byte	0x00, 0xf0, 0x11, 0x00


	//----- nvinfo : EIATTR_KPARAM_INFO
	.align		4
.L_23:
        /*0068*/ 	.byte	0x04, 0x17
        /*006a*/ 	.short	(.L_25 - .L_24)
.L_24:
        /*006c*/ 	.word	0x00000000
        /*0070*/ 	.short	0x0003
        /*0072*/ 	.short	0x0018
        /*0074*/ 	.byte	0x00, 0xf5, 0x21, 0x00


	//----- nvinfo : EIATTR_KPARAM_INFO
	.align		4
.L_25:
        /*0078*/ 	.byte	0x04, 0x17
        /*007a*/ 	.short	(.L_27 - .L_26)
.L_26:
        /*007c*/ 	.word	0x00000000
        /*0080*/ 	.short	0x0002
        /*0082*/ 	.short	0x0010
        /*0084*/ 	.byte	0x00, 0xf5, 0x21, 0x00


	//----- nvinfo : EIATTR_KPARAM_INFO
	.align		4
.L_27:
        /*0088*/ 	.byte	0x04, 0x17
        /*008a*/ 	.short	(.L_29 - .L_28)
.L_28:
        /*008c*/ 	.word	0x00000000
        /*0090*/ 	.short	0x0001
        /*0092*/ 	.short	0x0008
        /*0094*/ 	.byte	0x00, 0xf5, 0x21, 0x00


	//----- nvinfo : EIATTR_KPARAM_INFO
	.align		4
.L_29:
        /*0098*/ 	.byte	0x04, 0x17
        /*009a*/ 	.short	(.L_31 - .L_30)
.L_30:
        /*009c*/ 	.word	0x00000000
        /*00a0*/ 	.short	0x0000
        /*00a2*/ 	.short	0x0000
        /*00a4*/ 	.byte	0x00, 0xf5, 0x21, 0x00


	//----- nvinfo : EIATTR_SPARSE_MMA_MASK
	.align		4
.L_31:
        /*00a8*/ 	.byte	0x03, 0x50
        /*00aa*/ 	.short	0x0000


	//----- nvinfo : EIATTR_MAXREG_COUNT
	.align		4
        /*00ac*/ 	.byte	0x03, 0x1b
        /*00ae*/ 	.short	0x00ff


	//----- nvinfo : EIATTR_EXTERNS
	.align		4
        /*00b0*/ 	.byte	0x04, 0x0f
        /*00b2*/ 	.short	(.L_33 - .L_32)


	//   ....[0]....
	.align		4
.L_32:
        /*00b4*/ 	.word	index@(vprintf)


	//   ....[1]....
	.align		4
        /*00b8*/ 	.word	index@(__assertfail)


	//----- nvinfo : EIATTR_MERCURY_ISA_VERSION
	.align		4
.L_33:
        /*00bc*/ 	.byte	0x03, 0x5f
        /*00be*/ 	.short	0x0101


	//----- nvinfo : EIATTR_VRC_CTA_INIT_COUNT
	.align		4
        /*00c0*/ 	.byte	0x02, 0x4a
	.zero		1
	.zero		1


	//----- nvinfo : EIATTR_SYSCALL_OFFSETS
	.align		4
        /*00c4*/ 	.byte	0x04, 0x46
        /*00c6*/ 	.short	(.L_35 - .L_34)


	//   ....[0]....
.L_34:
        /*00c8*/ 	.word	0x00000540


	//   ....[1]....
        /*00cc*/ 	.word	0x00000640


	//----- nvinfo : EIATTR_EXIT_INSTR_OFFSETS
	.align		4
.L_35:
        /*00d0*/ 	.byte	0x04, 0x1c
        /*00d2*/ 	.short	(.L_37 - .L_36)


	//   ....[0]....
.L_36:
        /*00d4*/ 	.word	0x00000800


	//   ....[1]....
        /*00d8*/ 	.word	0x00000b60


	//----- nvinfo : EIATTR_CRS_STACK_SIZE
	.align		4
.L_37:
        /*00dc*/ 	.byte	0x04, 0x1e
        /*00de*/ 	.short	(.L_39 - .L_38)
.L_38:
        /*00e0*/ 	.word	0x00000000


	//----- nvinfo : EIATTR_CBANK_PARAM_SIZE
	.align		4
.L_39:
        /*00e4*/ 	.byte	0x03, 0x19
        /*00e6*/ 	.short	0x0038


	//----- nvinfo : EIATTR_PARAM_CBANK
	.align		4
        /*00e8*/ 	.byte	0x04, 0x0a
        /*00ea*/ 	.short	(.L_41 - .L_40)
	.align		4
.L_40:
        /*00ec*/ 	.word	index@(.nv.constant0._Z23rotary_embedding_kernelI13__nv_bfloat16Lb1EEvPKlPT_S4_PKS3_iiiiii)
        /*00f0*/ 	.short	0x0380
        /*00f2*/ 	.short	0x0038


	//----- nvinfo : EIATTR_SW_WAR
	.align		4
.L_41:
        /*00f4*/ 	.byte	0x04, 0x36
        /*00f6*/ 	.short	(.L_43 - .L_42)
.L_42:
        /*00f8*/ 	.word	0x00000008
.L_43:


//--------------------- .nv.callgraph             --------------------------
	.section	.nv.callgraph,"",@"SHT_CUDA_CALLGRAPH"
	.align	4
	.sectionentsize	8
	.align		4
        /*0000*/ 	.word	0x00000000
	.align		4
        /*0004*/ 	.word	0xffffffff
	.align		4
        /*0008*/ 	.word	index@(_Z23rotary_embedding_kernelI13__nv_bfloat16Lb1EEvPKlPT_S4_PKS3_iiiiii)
	.align		4
        /*000c*/ 	.word	index@(__assertfail)
	.align		4
        /*0010*/ 	.word	index@(_Z23rotary_embedding_kernelI13__nv_bfloat16Lb1EEvPKlPT_S4_PKS3_iiiiii)
	.align		4
        /*0014*/ 	.word	index@(vprintf)
	.align		4
        /*0018*/ 	.word	0x00000000
	.align		4
        /*001c*/ 	.word	0xfffffffe
	.align		4
        /*0020*/ 	.word	0x00000000
	.align		4
        /*0024*/ 	.word	0xfffffffd
	.align		4
        /*0028*/ 	.word	0x00000000
	.align		4
        /*002c*/ 	.word	0xfffffffc


//--------------------- .nv.constant4             --------------------------
	.section	.nv.constant4,"a",@progbits
	.align	8
	.align		8
.nv.constant4:
        /*0000*/ 	.dword	vprintf
	.align		8
        /*0008*/ 	.dword	__assertfail
	.align		8
        /*0010*/ 	.dword	__unnamed_1
	.align		8
        /*0018*/ 	.dword	$str
	.align		8
        /*0020*/ 	.dword	$str$1
	.align		8
        /*0028*/ 	.dword	$str$2


//--------------------- .text._Z23rotary_embedding_kernelI13__nv_bfloat16Lb1EEvPKlPT_S4_PKS3_iiiiii --------------------------
	.section	.text._Z23rotary_embedding_kernelI13__nv_bfloat16Lb1EEvPKlPT_S4_PKS3_iiiiii,"ax",@progbits
	.align	128
        .global         _Z23rotary_embedding_kernelI13__nv_bfloat16Lb1EEvPKlPT_S4_PKS3_iiiiii
        .type           _Z23rotary_embedding_kernelI13__nv_bfloat16Lb1EEvPKlPT_S4_PKS3_iiiiii,@function
        .size           _Z23rotary_embedding_kernelI13__nv_bfloat16Lb1EEvPKlPT_S4_PKS3_iiiiii,(.L_x_8 - _Z23rotary_embedding_kernelI13__nv_bfloat16Lb1EEvPKlPT_S4_PKS3_iiiiii)
        .other          _Z23rotary_embedding_kernelI13__nv_bfloat16Lb1EEvPKlPT_S4_PKS3_iiiiii,@"STO_CUDA_ENTRY STV_DEFAULT"
_Z23rotary_embedding_kernelI13__nv_bfloat16Lb1EEvPKlPT_S4_PKS3_iiiiii:
.text._Z23rotary_embedding_kernelI13__nv_bfloat16Lb1EEvPKlPT_S4_PKS3_iiiiii:
[----:B------:R-:W0:Y:S01]  /*0000*/  LDC R1, c[0x0][0x37c] ;  /* 0x0000df00ff017b82 */ /* 0x000e220000000800 */
[----:B------:R-:W1:Y:S07]  /*0010*/  S2R R24, SR_CTAID.X ;  /* 0x0000000000187919 */ /* 0x000e6e0000002500 */
[----:B------:R-:W1:Y:S01]  /*0020*/  LDC.64 R2, c[0x0][0x380] ;  /* 0x0000e000ff027b82 */ /* 0x000e620000000a00 */
[----:B------:R-:W2:Y:S01]  /*0030*/  LDCU.64 UR36, c[0x0][0x358] ;  /* 0x00006b00ff2477ac */ /* 0x000ea20008000a00 */
[----:B0-----:R-:W-:-:S06]  /*0040*/  VIADD R1, R1, 0xffffffe0 ;  /* 0xffffffe001017836 */ /* 0x001fcc0000000000 */
[----:B------:R-:W0:Y:S01]  /*0050*/  LDC R5, c[0x0][0x3a0] ;  /* 0x0000e800ff057b82 */ /* 0x000e220000000800 */
[----:B------:R-:W3:Y:S01]  /*0060*/  S2R R28, SR_TID.X ;  /* 0x00000000001c7919 */ /* 0x000ee20000002100 */
[----:B------:R-:W4:Y:S06]  /*0070*/  LDCU UR6, c[0x0][0x3ac] ;  /* 0x00007580ff0677ac */ /* 0x000f2c0008000800 */
[----:B------:R-:W5:Y:S01]  /*0080*/  LDC.64 R30, c[0x0][0x398] ;  /* 0x0000e600ff1e7b82 */ /* 0x000f620000000a00 */
[----:B------:R-:W4:Y:S01]  /*0090*/  LDCU UR4, c[0x0][0x2f8] ;  /* 0x00005f00ff0477ac */ /* 0x000f220008000800 */
[----:B------:R-:W4:Y:S01]  /*00a0*/  LDCU UR5, c[0x0][0x2fc] ;  /* 0x00005f80ff0577ac */ /* 0x000f220008000800 */
[----:B------:R-:W0:Y:S01]  /*00b0*/  LDCU UR42, c[0x0][0x3b4] ;  /* 0x00007680ff2a77ac */ /* 0x000e220008000800 */
[----:B------:R-:W0:Y:S01]  /*00c0*/  LDCU.64 UR38, c[0x0][0x388] ;  /* 0x00007100ff2677ac */ /* 0x000e220008000a00 */
[----:B-1----:R-:W-:Y:S01]  /*00d0*/  IMAD.WIDE.U32 R2, R24, 0x8, R2 ;  /* 0x0000000818027825 */ /* 0x002fe200078e0002 */
[----:B------:R-:W1:Y:S05]  /*00e0*/  LDCU.64 UR40, c[0x0][0x390] ;  /* 0x00007200ff2877ac */ /* 0x000e6a0008000a00 */
[----:B--2---:R-:W2:Y:S01]  /*00f0*/  LDG.E.64.CONSTANT R2, desc[UR36][R2.64] ;  /* 0x0000002402027981 */ /* 0x004ea2000c1e9b00 */
[----:B0-----:R-:W-:Y:S01]  /*0100*/  LEA.HI R19, R5, R5, RZ, 0x1 ;  /* 0x0000000505137211 */ /* 0x001fe200078f08ff */
[----:B------:R-:W-:Y:S01]  /*0110*/  BSSY.RECONVERGENT B7, `(.L_x_0) ;  /* 0x000006b000077945 */ /* 0x000fe20003800200 */
[----:B------:R-:W-:-:S02]  /*0120*/  SHF.R.S32.HI R7, RZ, 0x1f, R5 ;  /* 0x0000001fff077819 */ /* 0x000fc40000011405 */
[----:B------:R-:W-:Y:S02]  /*0130*/  SHF.R.S32.HI R19, RZ, 0x1, R19 ;  /* 0x00000001ff137819 */ /* 0x000fe40000011413 */
[----:B----4-:R-:W-:-:S03]  /*0140*/  IADD3 R22, P1, PT, R1, UR4, RZ ;  /* 0x0000000401167c10 */ /* 0x010fc6000ff3e0ff */
[----:B------:R-:W-:Y:S01]  /*0150*/  IMAD R27, R19, UR6, RZ ;  /* 0x00000006131b7c24 */ /* 0x000fe2000f8e02ff */
[----:B------:R-:W-:-:S04]  /*0160*/  IADD3.X R23, PT, PT, RZ, UR5, RZ, P1, !PT ;  /* 0x00000005ff177c10 */ /* 0x000fc80008ffe4ff */
[----:B---3--:R-:W-:Y:S01]  /*0170*/  ISETP.GE.AND P0, PT, R28, R27, PT ;  /* 0x0000001b1c00720c */ /* 0x008fe20003f06270 */
[-C--:B--2---:R-:W-:Y:S02]  /*0180*/  IMAD R0, R3, R5.reuse, RZ ;  /* 0x0000000503007224 */ /* 0x084fe400078e02ff */
[----:B------:R-:W-:-:S04]  /*0190*/  IMAD.WIDE.U32 R4, R2, R5, RZ ;  /* 0x0000000502047225 */ /* 0x000fc800078e00ff */
[----:B------:R-:W-:Y:S01]  /*01a0*/  IMAD R7, R2, R7, R0 ;  /* 0x0000000702077224 */ /* 0x000fe200078e0200 */
[----:B-----5:R-:W-:-:S03]  /*01b0*/  LEA R30, P2, R4, R30, 0x1 ;  /* 0x0000001e041e7211 */ /* 0x020fc600078408ff */
[----:B------:R-:W-:-:S05]  /*01c0*/  IMAD.IADD R0, R5, 0x1, R7 ;  /* 0x0000000105007824 */ /* 0x000fca00078e0207 */
[----:B------:R-:W-:Y:S01]  /*01d0*/  LEA.HI.X R31, R4, R31, R0, 0x1, P2 ;  /* 0x0000001f041f7211 */ /* 0x000fe200010f0c00 */
[----:B-1----:R-:W-:Y:S06]  /*01e0*/  @P0 BRA `(.L_x_1) ;  /* 0x0000000400740947 */ /* 0x002fec0003800000 */
[----:B------:R-:W0:Y:S01]  /*01f0*/  LDC R25, c[0x0][0x360] ;  /* 0x0000d800ff197b82 */ /* 0x000e220000000800 */
[----:B------:R-:W1:Y:S01]  /*0200*/  LDCU UR4, c[0x0][0x3a4] ;  /* 0x00007480ff0477ac */ /* 0x000e620008000800 */
[----:B------:R-:W-:Y:S02]  /*0210*/  IMAD.MOV.U32 R2, RZ, RZ, R28 ;  /* 0x000000ffff027224 */ /* 0x000fe400078e001c */
[----:B-1----:R-:W-:-:S07]  /*0220*/  IMAD R26, R24, UR4, RZ ;  /* 0x00000004181a7c24 */ /* 0x002fce000f8e02ff */
.L_x_5:
[-C--:B-1----:R-:W-:Y:S01]  /*0230*/  IABS R7, R19.reuse ;  /* 0x0000001300077213 */ /* 0x082fe20000000000 */
[----:B------:R-:W1:Y:S01]  /*0240*/  LDC R16, c[0x0][0x3b4] ;  /* 0x0000ed00ff107b82 */ /* 0x000e620000000800 */
[----:B------:R-:W-:Y:S01]  /*0250*/  IABS R8, R2 ;  /* 0x0000000200087213 */ /* 0x000fe20000000000 */
[----:B------:R-:W-:Y:S01]  /*0260*/  BSSY.RECONVERGENT B6, `(.L_x_2) ;  /* 0x000003f000067945 */ /* 0x000fe20003800200 */
[----:B------:R-:W2:Y:S01]  /*0270*/  I2F.RP R0, R7 ;  /* 0x0000000700007306 */ /* 0x000ea20000209400 */
[----:B------:R-:W-:-:S04]  /*0280*/  IABS R9, R19 ;  /* 0x0000001300097213 */ /* 0x000fc80000000000 */
[----:B------:R-:W3:Y:S03]  /*0290*/  LDC R11, c[0x0][0x3a4] ;  /* 0x0000e900ff0b7b82 */ /* 0x000ee60000000800 */
[----:B--2---:R-:W2:Y:S02]  /*02a0*/  MUFU.RCP R0, R0 ;  /* 0x0000000000007308 */ /* 0x004ea40000001000 */
[----:B--2---:R-:W-:Y:S01]  /*02b0*/  VIADD R4, R0, 0xffffffe ;  /* 0x0ffffffe00047836 */ /* 0x004fe20000000000 */
[----:B------:R-:W-:-:S05]  /*02c0*/  IADD3 R0, PT, PT, RZ, -R9, RZ ;  /* 0x80000009ff007210 */ /* 0x000fca0007ffe0ff */
[----:B------:R2:W4:Y:S02]  /*02d0*/  F2I.FTZ.U32.TRUNC.NTZ R5, R4 ;  /* 0x0000000400057305 */ /* 0x000524000021f000 */
[----:B--2---:R-:W-:Y:S01]  /*02e0*/  IMAD.MOV.U32 R4, RZ, RZ, RZ ;  /* 0x000000ffff047224 */ /* 0x004fe200078e00ff */
[----:B----4-:R-:W-:-:S05]  /*02f0*/  IADD3 R6, PT, PT, RZ, -R5, RZ ;  /* 0x80000005ff067210 */ /* 0x010fca0007ffe0ff */
[----:B------:R-:W-:Y:S02]  /*0300*/  IMAD R3, R6, R7, RZ ;  /* 0x0000000706037224 */ /* 0x000fe400078e02ff */
[----:B------:R-:W-:Y:S02]  /*0310*/  IMAD.MOV.U32 R6, RZ, RZ, R8 ;  /* 0x000000ffff067224 */ /* 0x000fe400078e0008 */
[----:B------:R-:W-:-:S06]  /*0320*/  IMAD.HI.U32 R5, R5, R3, R4 ;  /* 0x0000000305057227 */ /* 0x000fcc00078e0004 */
[----:B------:R-:W-:-:S04]  /*0330*/  IMAD.HI.U32 R3, R5, R6, RZ ;  /* 0x0000000605037227 */ /* 0x000fc800078e00ff */
[----:B------:R-:W-:-:S05]  /*0340*/  IMAD R0, R3, R0, R6 ;  /* 0x0000000003007224 */ /* 0x000fca00078e0206 */
[----:B------:R-:W-:-:S13]  /*0350*/  ISETP.GT.U32.AND P1, PT, R7, R0, PT ;  /* 0x000000000700720c */ /* 0x000fda0003f24070 */
[----:B------:R-:W-:Y:S02]  /*0360*/  @!P1 IMAD.IADD R0, R0, 0x1, -R7 ;  /* 0x0000000100009824 */ /* 0x000fe400078e0a07 */
[----:B------:R-:W-:Y:S01]  /*0370*/  @!P1 VIADD R3, R3, 0x1 ;  /* 0x0000000103039836 */ /* 0x000fe20000000000 */
[----:B------:R-:W-:Y:S02]  /*0380*/  ISETP.NE.AND P1, PT, R19, RZ, PT ;  /* 0x000000ff1300720c */ /* 0x000fe40003f25270 */
[----:B------:R-:W-:Y:S02]  /*0390*/  ISETP.GE.U32.AND P0, PT, R0, R7, PT ;  /* 0x000000070000720c */ /* 0x000fe40003f06070 */
[----:B------:R-:W-:-:S04]  /*03a0*/  LOP3.LUT R0, R2, R19, RZ, 0x3c, !PT ;  /* 0x0000001302007212 */ /* 0x000fc800078e3cff */
[----:B------:R-:W-:-:S07]  /*03b0*/  ISETP.GE.AND P2, PT, R0, RZ, PT ;  /* 0x000000ff0000720c */ /* 0x000fce0003f46270 */
[----:B------:R-:W-:-:S06]  /*03c0*/  @P0 IADD3 R3, PT, PT, R3, 0x1, RZ ;  /* 0x0000000103030810 */ /* 0x000fcc0007ffe0ff */
[----:B------:R-:W-:Y:S01]  /*03d0*/  @!P2 IMAD.MOV R3, RZ, RZ, -R3 ;  /* 0x000000ffff03a224 */ /* 0x000fe200078e0a03 */
[----:B------:R-:W-:-:S05]  /*03e0*/  @!P1 LOP3.LUT R3, RZ, R19, RZ, 0x33, !PT ;  /* 0x00000013ff039212 */ /* 0x000fca00078e33ff */
[----:B------:R-:W-:Y:S02]  /*03f0*/  IMAD.MOV R18, RZ, RZ, -R3 ;  /* 0x000000ffff127224 */ /* 0x000fe400078e0a03 */
[----:B-1----:R-:W-:Y:S02]  /*0400*/  IMAD R17, R3, R16, R26 ;  /* 0x0000001003117224 */ /* 0x002fe400078e021a */
[----:B------:R-:W-:-:S05]  /*0410*/  IMAD R18, R19, R18, R2 ;  /* 0x0000001213127224 */ /* 0x000fca00078e0202 */
[----:B------:R-:W-:-:S04]  /*0420*/  IADD3 R0, PT, PT, R17, R18, R19 ;  /* 0x0000001211007210 */ /* 0x000fc80007ffe013 */
[----:B---3--:R-:W-:-:S04]  /*0430*/  ISETP.GE.AND P0, PT, R0, R11, PT ;  /* 0x0000000b0000720c */ /* 0x008fc80003f06270 */
[----:B------:R-:W-:-:S13]  /*0440*/  ISETP.NE.OR P0, PT, R24, RZ, !P0 ;  /* 0x000000ff1800720c */ /* 0x000fda0004705670 */
[----:B------:R-:W-:Y:S05]  /*0450*/  @P0 BRA `(.L_x_3) ;  /* 0x00000000007c0947 */ /* 0x000fea0003800000 */
[----:B------:R-:W1:Y:S01]  /*0460*/  LDCU UR4, c[0x0][0x2f8] ;  /* 0x00005f00ff0477ac */ /* 0x000e620008000800 */
[----:B------:R-:W-:Y:S01]  /*0470*/  MOV R8, 0x0 ;  /* 0x0000000000087802 */ /* 0x000fe20000000f00 */
[----:B------:R-:W-:Y:S01]  /*0480*/  IMAD.MOV.U32 R7, RZ, RZ, R23 ;  /* 0x000000ffff077224 */ /* 0x000fe200078e0017 */
[----:B------:R-:W-:-:S04]  /*0490*/  MOV R6, R22 ;  /* 0x0000001600067202 */ /* 0x000fc80000000f00 */
[----:B------:R-:W2:Y:S01]  /*04a0*/  LDC.64 R8, c[0x4][R8] ;  /* 0x0100000008087b82 */ /* 0x000ea20000000a00 */
[----:B-1----:R-:W-:Y:S01]  /*04b0*/  IADD3 R0, PT, PT, R22, -UR4, RZ ;  /* 0x8000000416007c10 */ /* 0x002fe2000fffe0ff */
[----:B------:R-:W1:Y:S04]  /*04c0*/  LDCU.64 UR4, c[0x4][0x18] ;  /* 0x01000300ff0477ac */ /* 0x000e680008000a00 */
[----:B------:R3:W-:Y:S04]  /*04d0*/  STL.64 [R0], R2 ;  /* 0x0000000200007387 */ /* 0x0007e80000100a00 */
[----:B------:R3:W-:Y:S04]  /*04e0*/  STL.64 [R0+0x8], R16 ;  /* 0x0000081000007387 */ /* 0x0007e80000100a00 */
[----:B------:R3:W-:Y:S04]  /*04f0*/  STL [R0+0x18], R11 ;  /* 0x0000180b00007387 */ /* 0x0007e80000100800 */
[----:B------:R3:W-:Y:S01]  /*0500*/  STL.64 [R0+0x10], R18 ;  /* 0x0000101200007387 */ /* 0x0007e20000100a00 */
[----:B-1----:R-:W-:-:S02]  /*0510*/  IMAD.U32 R4, RZ, RZ, UR4 ;  /* 0x00000004ff047e24 */ /* 0x002fc4000f8e00ff */
[----:B------:R-:W-:-:S07]  /*0520*/  IMAD.U32 R5, RZ, RZ, UR5 ;  /* 0x00000005ff057e24 */ /* 0x000fce000f8e00ff */
[----:B------:R-:W-:-:S07]  /*0530*/  LEPC R20, `(.L_x_4) ;  /* 0x000000001014794e */ /* 0x000fce0000000000 */
[----:B0-23--:R-:W-:Y:S05]  /*0540*/  CALL.ABS.NOINC R8 ;  /* 0x0000000008007343 */ /* 0x00dfea0003c00000 */
.L_x_4:
[----:B------:R-:W-:Y:S01]  /*0550*/  MOV R14, 0x8 ;  /* 0x00000008000e7802 */ /* 0x000fe20000000f00 */
[----:B------:R-:W0:Y:S01]  /*0560*/  LDCU.64 UR4, c[0x4][0x20] ;  /* 0x01000400ff0477ac */ /* 0x000e220008000a00 */
[----:B------:R-:W-:Y:S02]  /*0570*/  HFMA2 R12, -RZ, RZ, 0, 5.9604644775390625e-08 ;  /* 0x00000001ff0c7431 */ /* 0x000fe400000001ff */
[----:B------:R-:W-:Y:S01]  /*0580*/  IMAD.MOV.U32 R8, RZ, RZ, 0x48 ;  /* 0x00000048ff087424 */ /* 0x000fe200078e00ff */
[----:B------:R-:W1:Y:S01]  /*0590*/  LDCU.64 UR6, c[0x4][0x28] ;  /* 0x01000500ff0677ac */ /* 0x000e620008000a00 */
[----:B------:R-:W2:Y:S01]  /*05a0*/  LDC.64 R14, c[0x4][R14] ;  /* 0x010000000e0e7b82 */ /* 0x000ea20000000a00 */
[----:B------:R-:W-:Y:S01]  /*05b0*/  IMAD.MOV.U32 R13, RZ, RZ, RZ ;  /* 0x000000ffff0d7224 */ /* 0x000fe200078e00ff */
[----:B------:R-:W3:Y:S01]  /*05c0*/  LDCU.64 UR8, c[0x4][0x10] ;  /* 0x01000200ff0877ac */ /* 0x000ee20008000a00 */
[----:B0-----:R-:W-:Y:S01]  /*05d0*/  IMAD.U32 R4, RZ, RZ, UR4 ;  /* 0x00000004ff047e24 */ /* 0x001fe2000f8e00ff */
[----:B------:R-:W-:Y:S01]  /*05e0*/  MOV R5, UR5 ;  /* 0x0000000500057c02 */ /* 0x000fe20008000f00 */
[----:B-1----:R-:W-:-:S02]  /*05f0*/  IMAD.U32 R6, RZ, RZ, UR6 ;  /* 0x00000006ff067e24 */ /* 0x002fc4000f8e00ff */
[----:B------:R-:W-:Y:S01]  /*0600*/  IMAD.U32 R7, RZ, RZ, UR7 ;  /* 0x00000007ff077e24 */ /* 0x000fe2000f8e00ff */
[----:B---3--:R-:W-:Y:S01]  /*0610*/  MOV R10, UR8 ;  /* 0x00000008000a7c02 */ /* 0x008fe20008000f00 */
[----:B------:R-:W-:-:S07]  /*0620*/  IMAD.U32 R11, RZ, RZ, UR9 ;  /* 0x00000009ff0b7e24 */ /* 0x000fce000f8e00ff */
[----:B------:R-:W-:-:S07]  /*0630*/  LEPC R20, `(.L_x_3) ;  /* 0x000000001014794e */ /* 0x000fce0000000000 */
[----:B--2---:R-:W-:Y:S05]  /*0640*/  CALL.ABS.NOINC R14 ;  /* 0x000000000e007343 */ /* 0x004fea0003c00000 */
.L_x_3:
[----:B------:R-:W-:Y:S05]  /*0650*/  BSYNC.RECONVERGENT B6 ;  /* 0x0000000000067941 */ /* 0x000fea0003800200 */
.L_x_2:
[----:B------:R-:W-:Y:S01]  /*0660*/  SHF.R.S32.HI R0, RZ, 0x1f, R18 ;  /* 0x0000001fff007819 */ /* 0x000fe20000011412 */
[----:B------:R-:W-:Y:S01]  /*0670*/  IMAD.WIDE R10, R19, 0x2, R30 ;  /* 0x00000002130a7825 */ /* 0x000fe200078e021e */
[----:B------:R-:W-:-:S03]  /*0680*/  IADD3 R3, P0, PT, R17, R18, RZ ;  /* 0x0000001211037210 */ /* 0x000fc60007f1e0ff */
[C---:B------:R-:W-:Y:S01]  /*0690*/  IMAD.WIDE R8, R18.reuse, 0x2, R30 ;  /* 0x0000000212087825 */ /* 0x040fe200078e021e */
[----:B------:R-:W-:Y:S02]  /*06a0*/  LEA.HI.X.SX32 R0, R17, R0, 0x1, P0 ;  /* 0x0000000011007211 */ /* 0x000fe400000f0eff */
[C---:B------:R-:W-:Y:S01]  /*06b0*/  LEA R4, P0, R3.reuse, UR38, 0x1 ;  /* 0x0000002603047c11 */ /* 0x040fe2000f8008ff */
[----:B------:R-:W-:Y:S02]  /*06c0*/  IMAD.WIDE R10, R18, 0x2, R10 ;  /* 0x00000002120a7825 */ /* 0x000fe400078e020a */
[----:B------:R1:W2:Y:S01]  /*06d0*/  LDG.E.U16.CONSTANT R8, desc[UR36][R8.64] ;  /* 0x0000002408087981 */ /* 0x0002a2000c1e9500 */
[----:B------:R-:W-:-:S03]  /*06e0*/  LEA.HI.X R5, R3, UR39, R0, 0x1, P0 ;  /* 0x0000002703057c11 */ /* 0x000fc600080f0c00 */
[----:B------:R-:W3:Y:S01]  /*06f0*/  LDG.E.U16.CONSTANT R10, desc[UR36][R10.64] ;  /* 0x000000240a0a7981 */ /* 0x000ee2000c1e9500 */
[----:B------:R-:W-:-:S03]  /*0700*/  IMAD.WIDE R6, R19, 0x2, R4 ;  /* 0x0000000213067825 */ /* 0x000fc600078e0204 */
[----:B------:R-:W1:Y:S04]  /*0710*/  LDG.E.U16 R3, desc[UR36][R4.64] ;  /* 0x0000002404037981 */ /* 0x000e68000c1e1500 */
[----:B------:R-:W1:Y:S01]  /*0720*/  LDG.E.U16 R0, desc[UR36][R6.64] ;  /* 0x0000002406007981 */ /* 0x000e62000c1e1500 */
[----:B0-----:R-:W-:-:S05]  /*0730*/  IMAD.IADD R2, R25, 0x1, R2 ;  /* 0x0000000119027824 */ /* 0x001fca00078e0202 */
[----:B------:R-:W-:Y:S02]  /*0740*/  ISETP.GE.AND P0, PT, R2, R27, PT ;  /* 0x0000001b0200720c */ /* 0x000fe40003f06270 */
[----:B-1----:R-:W-:-:S05]  /*0750*/  PRMT R9, R0, 0x5410, R3 ;  /* 0x0000541000097816 */ /* 0x002fca0000000003 */
[----:B---3--:R-:W-:-:S04]  /*0760*/  HMUL2.BF16_V2 R9, R9, R10.H0_H0 ;  /* 0x2000000a09097232 */ /* 0x008fc80000200000 */
[-CC-:B--2---:R-:W-:Y:S02]  /*0770*/  HFMA2.BF16_V2 R3, R3.H0_H0, R8.reuse.H0_H0, -R9.reuse.H0_H0 ;  /* 0x2000000803037231 */ /* 0x184fe40000340809 */
[----:B------:R-:W-:-:S03]  /*0780*/  HFMA2.BF16_V2 R0, R0.H0_H0, R8.H0_H0, R9.H1_H1 ;  /* 0x2000000800007231 */ /* 0x000fc60000260809 */
[----:B------:R1:W-:Y:S04]  /*0790*/  STG.E.U16 desc[UR36][R4.64], R3 ;  /* 0x0000000304007986 */ /* 0x0003e8000c101524 */
[----:B------:R1:W-:Y:S01]  /*07a0*/  STG.E.U16 desc[UR36][R6.64], R0 ;  /* 0x0000000006007986 */ /* 0x0003e2000c101524 */
[----:B------:R-:W-:Y:S05]  /*07b0*/  @!P0 BRA `(.L_x_5) ;  /* 0xfffffff8009c8947 */ /* 0x000fea000383ffff */
.L_x_1:
[----:B------:R-:W-:Y:S05]  /*07c0*/  BSYNC.RECONVERGENT B7 ;  /* 0x0000000000077941 */ /* 0x000fea0003800200 */
.L_x_0:
[----:B------:R-:W1:Y:S02]  /*07d0*/  LDCU UR4, c[0x0][0x3b0] ;  /* 0x00007600ff0477ac */ /* 0x000e640008000800 */
[----:B-1----:R-:W-:-:S05]  /*07e0*/  IMAD R7, R19, UR4, RZ ;  /* 0x0000000413077c24 */ /* 0x002fca000f8e02ff */
[----:B------:R-:W-:-:S13]  /*07f0*/  ISETP.GE.AND P0, PT, R28, R7, PT ;  /* 0x000000071c00720c */ /* 0x000fda0003f06270 */
[----:B------:R-:W-:Y:S05]  /*0800*/  @P0 EXIT ;  /* 0x000000000000094d */ /* 0x000fea0003800000 */
[-C--:B------:R-:W-:Y:S01]  /*0810*/  IABS R0, R19.reuse ;  /* 0x0000001300007213 */ /* 0x080fe20000000000 */
[----:B------:R-:W0:Y:S01]  /*0820*/  LDC R9, c[0x0][0x360] ;  /* 0x0000d800ff097b82 */ /* 0x000e220000000800 */
[----:B------:R-:W1:Y:S01]  /*0830*/  LDCU UR4, c[0x0][0x3a8] ;  /* 0x00007500ff0477ac */ /* 0x000e620008000800 */
[----:B------:R-:W-:Y:S01]  /*0840*/  ISETP.NE.AND P0, PT, R19, RZ, PT ;  /* 0x000000ff1300720c */ /* 0x000fe20003f05270 */
[----:B------:R-:W2:Y:S01]  /*0850*/  I2F.RP R4, R0 ;  /* 0x0000000000047306 */ /* 0x000ea20000209400 */
[----:B------:R-:W-:-:S07]  /*0860*/  LOP3.LUT R8, RZ, R19, RZ, 0x33, !PT ;  /* 0x00000013ff087212 */ /* 0x000fce00078e33ff */
[----:B--2---:R-:W2:Y:S01]  /*0870*/  MUFU.RCP R4, R4 ;  /* 0x0000000400047308 */ /* 0x004ea20000001000 */
[----:B-1----:R-:W-:Y:S01]  /*0880*/  IMAD R24, R24, UR4, RZ ;  /* 0x0000000418187c24 */ /* 0x002fe2000f8e02ff */
[----:B--2---:R-:W-:-:S06]  /*0890*/  IADD3 R2, PT, PT, R4, 0xffffffe, RZ ;  /* 0x0ffffffe04027810 */ /* 0x004fcc0007ffe0ff */
[----:B------:R1:W2:Y:S02]  /*08a0*/  F2I.FTZ.U32.TRUNC.NTZ R3, R2 ;  /* 0x0000000200037305 */ /* 0x0002a4000021f000 */
[----:B-1----:R-:W-:Y:S02]  /*08b0*/  IMAD.MOV.U32 R2, RZ, RZ, RZ ;  /* 0x000000ffff027224 */ /* 0x002fe400078e00ff */
[----:B--2---:R-:W-:-:S04]  /*08c0*/  IMAD.MOV R5, RZ, RZ, -R3 ;  /* 0x000000ffff057224 */ /* 0x004fc800078e0a03 */
[----:B------:R-:W-:-:S04]  /*08d0*/  IMAD R5, R5, R0, RZ ;  /* 0x0000000005057224 */ /* 0x000fc800078e02ff */
[----:B0-----:R-:W-:-:S07]  /*08e0*/  IMAD.HI.U32 R6, R3, R5, R2 ;  /* 0x0000000503067227 */ /* 0x001fce00078e0002 */
.L_x_6:
[----:B0-----:R-:W-:Y:S01]  /*08f0*/  IABS R2, R19 ;  /* 0x0000001300027213 */ /* 0x001fe20000000000 */
[----:B------:R-:W-:Y:S01]  /*0900*/  IMAD.WIDE R10, R19, 0x2, R30 ;  /* 0x00000002130a7825 */ /* 0x000fe200078e021e */
[----:B------:R-:W-:Y:S02]  /*0910*/  IABS R3, R28 ;  /* 0x0000001c00037213 */ /* 0x000fe40000000000 */
[----:B------:R-:W-:-:S03]  /*0920*/  IADD3 R4, PT, PT, RZ, -R2, RZ ;  /* 0x80000002ff047210 */ /* 0x000fc60007ffe0ff */
[----:B------:R-:W-:-:S04]  /*0930*/  IMAD.HI.U32 R2, R6, R3, RZ ;  /* 0x0000000306027227 */ /* 0x000fc800078e00ff */
[----:B------:R-:W-:-:S05]  /*0940*/  IMAD R3, R2, R4, R3 ;  /* 0x0000000402037224 */ /* 0x000fca00078e0203 */
[----:B------:R-:W-:-:S13]  /*0950*/  ISETP.GT.U32.AND P2, PT, R0, R3, PT ;  /* 0x000000030000720c */ /* 0x000fda0003f44070 */
[----:B------:R-:W-:Y:S01]  /*0960*/  @!P2 IMAD.IADD R3, R3, 0x1, -R0 ;  /* 0x000000010303a824 */ /* 0x000fe200078e0a00 */
[----:B------:R-:W-:-:S04]  /*0970*/  @!P2 IADD3 R2, PT, PT, R2, 0x1, RZ ;  /* 0x000000010202a810 */ /* 0x000fc80007ffe0ff */
[----:B------:R-:W-:Y:S02]  /*0980*/  ISETP.GE.U32.AND P1, PT, R3, R0, PT ;  /* 0x000000000300720c */ /* 0x000fe40003f26070 */
[----:B------:R-:W-:-:S04]  /*0990*/  LOP3.LUT R3, R28, R19, RZ, 0x3c, !PT ;  /* 0x000000131c037212 */ /* 0x000fc800078e3cff */
[----:B------:R-:W-:-:S07]  /*09a0*/  ISETP.GE.AND P3, PT, R3, RZ, PT ;  /* 0x000000ff0300720c */ /* 0x000fce0003f66270 */
[----:B------:R-:W-:-:S06]  /*09b0*/  @P1 VIADD R2, R2, 0x1 ;  /* 0x0000000102021836 */ /* 0x000fcc0000000000 */
[----:B------:R-:W-:-:S04]  /*09c0*/  @!P3 IADD3 R2, PT, PT, RZ, -R2, RZ ;  /* 0x80000002ff02b210 */ /* 0x000fc80007ffe0ff */
[----:B------:R-:W-:-:S05]  /*09d0*/  SEL R3, R8, R2, !P0 ;  /* 0x0000000208037207 */ /* 0x000fca0004000000 */
[----:B------:R-:W-:Y:S02]  /*09e0*/  IMAD.MOV R13, RZ, RZ, -R3 ;  /* 0x000000ffff0d7224 */ /* 0x000fe400078e0a03 */
[----:B------:R-:W-:Y:S02]  /*09f0*/  IMAD R3, R3, UR42, R24 ;  /* 0x0000002a03037c24 */ /* 0x000fe4000f8e0218 */
[----:B------:R-:W-:-:S04]  /*0a00*/  IMAD R13, R19, R13, R28 ;  /* 0x0000000d130d7224 */ /* 0x000fc800078e021c */
[----:B------:R-:W-:Y:S01]  /*0a10*/  IMAD.WIDE R10, R13, 0x2, R10 ;  /* 0x000000020d0a7825 */ /* 0x000fe200078e020a */
[----:B------:R-:W-:Y:S02]  /*0a20*/  SHF.R.S32.HI R2, RZ, 0x1f, R13 ;  /* 0x0000001fff027819 */ /* 0x000fe4000001140d */
[----:B------:R-:W-:Y:S01]  /*0a30*/  IADD3 R4, P1, PT, R3, R13, RZ ;  /* 0x0000000d03047210 */ /* 0x000fe20007f3e0ff */
[----:B------:R-:W-:Y:S02]  /*0a40*/  IMAD.WIDE R12, R13, 0x2, R30 ;  /* 0x000000020d0c7825 */ /* 0x000fe400078e021e */
[----:B------:R0:W2:Y:S01]  /*0a50*/  LDG.E.U16.CONSTANT R10, desc[UR36][R10.64] ;  /* 0x000000240a0a7981 */ /* 0x0000a2000c1e9500 */
[----:B------:R-:W-:Y:S02]  /*0a60*/  LEA.HI.X.SX32 R3, R3, R2, 0x1, P1 ;  /* 0x0000000203037211 */ /* 0x000fe400008f0eff */
[C---:B------:R-:W-:Y:S01]  /*0a70*/  LEA R2, P1, R4.reuse, UR40, 0x1 ;  /* 0x0000002804027c11 */ /* 0x040fe2000f8208ff */
[----:B------:R-:W3:Y:S03]  /*0a80*/  LDG.E.U16.CONSTANT R12, desc[UR36][R12.64] ;  /* 0x000000240c0c7981 */ /* 0x000ee6000c1e9500 */
[----:B------:R-:W-:-:S03]  /*0a90*/  LEA.HI.X R3, R4, UR41, R3, 0x1, P1 ;  /* 0x0000002904037c11 */ /* 0x000fc600088f0c03 */
[----:B------:R-:W-:Y:S02]  /*0aa0*/  IMAD.WIDE R4, R19, 0x2, R2 ;  /* 0x0000000213047825 */ /* 0x000fe400078e0202 */
[----:B------:R-:W0:Y:S04]  /*0ab0*/  LDG.E.U16 R15, desc[UR36][R2.64] ;  /* 0x00000024020f7981 */ /* 0x000e28000c1e1500 */
[----:B------:R-:W0:Y:S01]  /*0ac0*/  LDG.E.U16 R14, desc[UR36][R4.64] ;  /* 0x00000024040e7981 */ /* 0x000e22000c1e1500 */
[----:B------:R-:W-:-:S04]  /*0ad0*/  IADD3 R28, PT, PT, R9, R28, RZ ;  /* 0x0000001c091c7210 */ /* 0x000fc80007ffe0ff */
[----:B------:R-:W-:Y:S02]  /*0ae0*/  ISETP.GE.AND P1, PT, R28, R7, PT ;  /* 0x000000071c00720c */ /* 0x000fe40003f26270 */
[----:B0-----:R-:W-:-:S05]  /*0af0*/  PRMT R11, R14, 0x5410, R15 ;  /* 0x000054100e0b7816 */ /* 0x001fca000000000f */
[----:B--2---:R-:W-:-:S04]  /*0b00*/  HMUL2.BF16_V2 R11, R11, R10.H0_H0 ;  /* 0x2000000a0b0b7232 */ /* 0x004fc80000200000 */
[-CC-:B---3--:R-:W-:Y:S02]  /*0b10*/  HFMA2.BF16_V2 R15, R15.H0_H0, R12.reuse.H0_H0, -R11.reuse.H0_H0 ;  /* 0x2000000c0f0f7231 */ /* 0x188fe4000034080b */
[----:B------:R-:W-:-:S03]  /*0b20*/  HFMA2.BF16_V2 R14, R14.H0_H0, R12.H0_H0, R11.H1_H1 ;  /* 0x2000000c0e0e7231 */ /* 0x000fc6000026080b */
[----:B------:R0:W-:Y:S04]  /*0b30*/  STG.E.U16 desc[UR36][R2.64], R15 ;  /* 0x0000000f02007986 */ /* 0x0001e8000c101524 */
[----:B------:R0:W-:Y:S01]  /*0b40*/  STG.E.U16 desc[UR36][R4.64], R14 ;  /* 0x0000000e04007986 */ /* 0x0001e2000c101524 */
[----:B------:R-:W-:Y:S05]  /*0b50*/  @!P1 BRA `(.L_x_6) ;  /* 0xfffffffc00649947 */ /* 0x000fea000383ffff */
[----:B------:R-:W-:Y:S05]  /*0b60*/  EXIT ;  /* 0x000000000000794d */ /* 0x000fea0003800000 */
.L_x_7:
[----:B------:R-:W-:-:S00]  /*0b70*/  BRA `(.L_x_7) ;  /* 0xfffffffc00fc7947 */ /* 0x000fc0000383ffff */
[----:B------:R-:W-:-:S00]  /*0b80*/  NOP ;  /* 0x0000000000007918 */ /* 0x000fc00000000000 */
[----:B------:R-:W-:-:S00]  /*0b90*/  NOP ;  /* 0x0000000000007918 */ /* 0x000fc00000000000 */
[----:B------:R-:W-:-:S00]  /*0ba0*/  NOP ;  /* 0x0000000000007918 */ /* 0x000fc00000000000 */
[----:B------:R-:W-:-:S00]  /*0bb0*/  NOP ;  /* 0x0000000000007918 */ /* 0x000fc00000000000 */
[----:B------:R-:W-:-:S00]  /*0bc0*/  NOP ;  /* 0x0000000000007918 */ /* 0x000fc00000000000 */
[----:B------:R-:W-:-:S00]  /*0bd0*/  NOP ;  /* 0x0000000000007918 */ /* 0x000fc00000000000 */
[----:B------:R-:W-:-:S00]  /*0be0*/  NOP ;  /* 0x0000000000007918 */ /* 0x000fc00000000000 */
[----:B------:R-:W-:-:S00]  /*0bf0*/  NOP ;  /* 0x0000000000007918 */ /* 0x000fc00000000000 */
.L_x_8:


//--------------------- .nv.global.init           --------------------------
	.section	.nv.global.init,"aw",@progbits
.nv.global.init:
	.type		$str$1,@object
	.size		$str$1,($str$2 - $str$1)
$str$1:
        /*0000*/ 	.byte	0x66, 0x61, 0x6c, 0x73, 0x65, 0x00
	.type		$str$2,@object
	.size		$str$2,($str - $str$2)
$str$2:
        /*0006*/ 	.byte	0x2f, 0x74, 0x6d, 0x70, 0x2f, 0x73, 0x61, 0x73, 0x73, 0x5f, 0x63, 0x75, 0x5f, 0x72, 0x37, 0x63
        /*0016*/ 	.byte	0x35, 0x5f, 0x67, 0x79, 0x7a, 0x2f, 0x6b, 0x2e, 0x63, 0x75, 0x00
	.type		$str,@object
	.size		$str,(__unnamed_1 - $str)
$str:
        /*0021*/ 	.byte	0x69, 0x3a, 0x20, 0x25, 0x64, 0x2c, 0x20, 0x68, 0x65, 0x61, 0x64, 0x5f, 0x69, 0x64, 0x78, 0x3a
        /*0031*/ 	.byte	0x20, 0x25, 0x64, 0x2c, 0x20, 0x68, 0x65, 0x61, 0x64, 0x5f, 0x73, 0x69, 0x7a, 0x65, 0x3a, 0x20
        /*0041*/ 	.byte	0x25, 0x64, 0x2c, 0x20, 0x74, 0x6f, 0x6b, 0x65, 0x6e, 0x5f, 0x68, 0x65, 0x61, 0x64, 0x3a, 0x20
        /*0051*/ 	.byte	0x25, 0x64, 0x2c, 0x20, 0x72, 0x6f, 0x74, 0x5f, 0x6f, 0x66, 0x66, 0x73, 0x65, 0x74, 0x3a, 0x20
        /*0061*/ 	.byte	0x25, 0x64, 0x2c, 0x20, 0x65, 0x6d, 0x62, 0x65, 0x64, 0x5f, 0x64, 0x69, 0x6d, 0x3a, 0x20, 0x25
        /*0071*/ 	.byte	0x64, 0x2c, 0x20, 0x71, 0x75, 0x65, 0x72, 0x79, 0x5f, 0x73, 0x74, 0x72, 0x69, 0x64, 0x65, 0x3a
        /*0081*/ 	.byte	0x20, 0x25, 0x64, 0x0a, 0x00
	.type		__unnamed_1,@object
	.size		__unnamed_1,(.L_0 - __unnamed_1)
__unnamed_1:
        /*0086*/ 	.byte	0x76, 0x6f, 0x69, 0x64, 0x20, 0x72, 0x6f, 0x74, 0x61, 0x72, 0x79, 0x5f, 0x65, 0x6d, 0x62, 0x65
        /* <DEDUP_REMOVED lines=10> */
        /*0136*/ 	.byte	0x75, 0x65, 0x5d, 0x00
.L_0:


//--------------------- .nv.shared.reserved.0     --------------------------
	.section	.nv.shared.reserved.0,"aw",@nobits
	.weak		__nv_reservedSMEM_offset_0_alias
	.size		__nv_reservedSMEM_offset_0_alias, 0, 64
	.other		__nv_reservedSMEM_offset_0_alias,@"STO_CUDA_RESERVED_SHARED STV_DEFAULT"
__nv_reservedSMEM_offset_0_alias:
	.zero		0
	.zero		64


//--------------------- .nv.constant0._Z23rotary_embedding_kernelI13__nv_bfloat16Lb1EEvPKlPT_S4_PKS3_iiiiii --------------------------
	.section	.nv.constant0._Z23rotary_embedding_kernelI13__nv_bfloat16Lb1EEvPKlPT_S4_PKS3_iiiiii,"a",@progbits
	.sectionflags	@""
	.align	4
.nv.constant0._Z23rotary_embedding_kernelI13__nv_bfloat16Lb1EEvPKlPT_S4_PKS3_iiiiii:
	.zero		952


//--------------------- SYMBOLS --------------------------

	.type		.nv.reservedSmem.offset0,@object
	.size		.nv.reservedSmem.offset0,0x4
	.type		vprintf,@function
	.type		__assertfail,@function
